//
// Generated by NVIDIA NVVM Compiler
//
// Compiler Build ID: CL-36424714
// Cuda compilation tools, release 13.0, V13.0.88
// Based on NVVM 20.0.0
//

.version 9.0
.target sm_100
.address_size 64

	// .globl	_Z18rasterize_trianglePhPKfS1_S1_S1_S1_S1_iii

.visible .entry _Z18rasterize_trianglePhPKfS1_S1_S1_S1_S1_iii(
	.param .u64 .ptr .align 1 _Z18rasterize_trianglePhPKfS1_S1_S1_S1_S1_iii_param_0,
	.param .u64 .ptr .align 1 _Z18rasterize_trianglePhPKfS1_S1_S1_S1_S1_iii_param_1,
	.param .u64 .ptr .align 1 _Z18rasterize_trianglePhPKfS1_S1_S1_S1_S1_iii_param_2,
	.param .u64 .ptr .align 1 _Z18rasterize_trianglePhPKfS1_S1_S1_S1_S1_iii_param_3,
	.param .u64 .ptr .align 1 _Z18rasterize_trianglePhPKfS1_S1_S1_S1_S1_iii_param_4,
	.param .u64 .ptr .align 1 _Z18rasterize_trianglePhPKfS1_S1_S1_S1_S1_iii_param_5,
	.param .u64 .ptr .align 1 _Z18rasterize_trianglePhPKfS1_S1_S1_S1_S1_iii_param_6,
	.param .u32 _Z18rasterize_trianglePhPKfS1_S1_S1_S1_S1_iii_param_7,
	.param .u32 _Z18rasterize_trianglePhPKfS1_S1_S1_S1_S1_iii_param_8,
	.param .u32 _Z18rasterize_trianglePhPKfS1_S1_S1_S1_S1_iii_param_9
)
{
	.reg .pred 	%p<27>;
	.reg .b32 	%r<30>;
	.reg .b32 	%f<125>;
	.reg .b64 	%rd<54>;

	ld.param.u64 	%rd28, [_Z18rasterize_trianglePhPKfS1_S1_S1_S1_S1_iii_param_0];
	ld.param.u64 	%rd29, [_Z18rasterize_trianglePhPKfS1_S1_S1_S1_S1_iii_param_1];
	ld.param.u64 	%rd30, [_Z18rasterize_trianglePhPKfS1_S1_S1_S1_S1_iii_param_2];
	ld.param.u64 	%rd31, [_Z18rasterize_trianglePhPKfS1_S1_S1_S1_S1_iii_param_3];
	ld.param.u64 	%rd32, [_Z18rasterize_trianglePhPKfS1_S1_S1_S1_S1_iii_param_4];
	ld.param.u64 	%rd33, [_Z18rasterize_trianglePhPKfS1_S1_S1_S1_S1_iii_param_5];
	ld.param.u64 	%rd34, [_Z18rasterize_trianglePhPKfS1_S1_S1_S1_S1_iii_param_6];
	ld.param.u32 	%r4, [_Z18rasterize_trianglePhPKfS1_S1_S1_S1_S1_iii_param_7];
	ld.param.u32 	%r5, [_Z18rasterize_trianglePhPKfS1_S1_S1_S1_S1_iii_param_9];
	cvta.to.global.u64 	%rd1, %rd34;
	cvta.to.global.u64 	%rd2, %rd31;
	cvta.to.global.u64 	%rd3, %rd33;
	cvta.to.global.u64 	%rd4, %rd30;
	cvta.to.global.u64 	%rd5, %rd32;
	cvta.to.global.u64 	%rd6, %rd29;
	setp.lt.s32 	%p2, %r5, 1;
	@%p2 bra 	$L__BB0_15;
	cvta.to.global.u64 	%rd36, %rd28;
	mov.u32 	%r6, %tid.x;
	mov.u32 	%r7, %tid.y;
	mov.u32 	%r8, %ctaid.y;
	mov.u32 	%r9, %ntid.y;
	mad.lo.s32 	%r10, %r8, %r9, %r7;
	mov.u32 	%r12, %ctaid.x;
	mov.u32 	%r13, %ntid.x;
	mad.lo.s32 	%r14, %r12, %r13, %r6;
	cvt.rn.f32.s32 	%f24, %r14;
	add.f32 	%f1, %f24, 0f3F000000;
	cvt.rn.f32.u32 	%f25, %r10;
	add.f32 	%f2, %f25, 0f3F000000;
	mad.lo.s32 	%r15, %r4, %r10, %r14;
	mul.lo.s32 	%r16, %r15, 3;
	setp.lt.s32 	%p3, %r14, 512;
	setp.lt.u32 	%p4, %r10, 512;
	and.pred  	%p1, %p3, %p4;
	cvt.s64.s32 	%rd37, %r16;
	add.s64 	%rd7, %rd36, %rd37;
	setp.eq.s32 	%p5, %r5, 1;
	mov.b64 	%rd53, 0;
	@%p5 bra 	$L__BB0_11;
	and.b32  	%r17, %r5, 2147483646;
	neg.s32 	%r29, %r17;
	add.s64 	%rd52, %rd6, 4;
	add.s64 	%rd51, %rd1, 4;
	add.s64 	%rd50, %rd5, 4;
	add.s64 	%rd49, %rd2, 4;
	add.s64 	%rd48, %rd4, 4;
	add.s64 	%rd47, %rd3, 4;
	not.pred 	%p11, %p1;
$L__BB0_3:
	ld.global.f32 	%f26, [%rd52+-4];
	ld.global.f32 	%f27, [%rd50+-4];
	ld.global.f32 	%f28, [%rd48+-4];
	ld.global.f32 	%f29, [%rd47+-4];
	ld.global.f32 	%f30, [%rd49+-4];
	ld.global.f32 	%f31, [%rd51+-4];
	sub.f32 	%f32, %f30, %f26;
	sub.f32 	%f33, %f29, %f27;
	mul.f32 	%f34, %f33, %f32;
	sub.f32 	%f35, %f31, %f27;
	sub.f32 	%f36, %f28, %f26;
	mul.f32 	%f37, %f36, %f35;
	sub.f32 	%f3, %f34, %f37;
	sub.f32 	%f38, %f1, %f28;
	sub.f32 	%f39, %f31, %f29;
	mul.f32 	%f40, %f38, %f39;
	sub.f32 	%f41, %f2, %f29;
	sub.f32 	%f42, %f30, %f28;
	mul.f32 	%f43, %f41, %f42;
	sub.f32 	%f4, %f40, %f43;
	sub.f32 	%f44, %f1, %f30;
	sub.f32 	%f45, %f27, %f31;
	mul.f32 	%f46, %f44, %f45;
	sub.f32 	%f47, %f2, %f31;
	sub.f32 	%f48, %f26, %f30;
	mul.f32 	%f49, %f48, %f47;
	sub.f32 	%f50, %f46, %f49;
	sub.f32 	%f51, %f1, %f26;
	mul.f32 	%f52, %f51, %f33;
	sub.f32 	%f53, %f2, %f27;
	mul.f32 	%f54, %f53, %f36;
	sub.f32 	%f55, %f52, %f54;
	setp.ltu.f32 	%p6, %f4, 0f00000000;
	setp.ltu.f32 	%p7, %f50, 0f00000000;
	or.pred  	%p8, %p6, %p7;
	setp.ltu.f32 	%p9, %f55, 0f00000000;
	or.pred  	%p10, %p8, %p9;
	@%p10 bra 	$L__BB0_6;
	div.rn.f32 	%f7, %f4, %f3;
	div.rn.f32 	%f8, %f50, %f3;
	div.rn.f32 	%f9, %f55, %f3;
	@%p11 bra 	$L__BB0_6;
	mul.f32 	%f56, %f7, 0f437F0000;
	cvt.rzi.u32.f32 	%r18, %f56;
	st.global.u8 	[%rd7], %r18;
	mul.f32 	%f57, %f8, 0f437F0000;
	cvt.rzi.u32.f32 	%r19, %f57;
	st.global.u8 	[%rd7+1], %r19;
	mul.f32 	%f58, %f9, 0f437F0000;
	cvt.rzi.u32.f32 	%r20, %f58;
	st.global.u8 	[%rd7+2], %r20;
$L__BB0_6:
	ld.global.f32 	%f59, [%rd52];
	ld.global.f32 	%f60, [%rd50];
	ld.global.f32 	%f61, [%rd48];
	ld.global.f32 	%f62, [%rd47];
	ld.global.f32 	%f63, [%rd49];
	ld.global.f32 	%f64, [%rd51];
	sub.f32 	%f65, %f63, %f59;
	sub.f32 	%f66, %f62, %f60;
	mul.f32 	%f67, %f66, %f65;
	sub.f32 	%f68, %f64, %f60;
	sub.f32 	%f69, %f61, %f59;
	mul.f32 	%f70, %f69, %f68;
	sub.f32 	%f10, %f67, %f70;
	sub.f32 	%f71, %f1, %f61;
	sub.f32 	%f72, %f64, %f62;
	mul.f32 	%f73, %f71, %f72;
	sub.f32 	%f74, %f2, %f62;
	sub.f32 	%f75, %f63, %f61;
	mul.f32 	%f76, %f74, %f75;
	sub.f32 	%f11, %f73, %f76;
	sub.f32 	%f77, %f1, %f63;
	sub.f32 	%f78, %f60, %f64;
	mul.f32 	%f79, %f77, %f78;
	sub.f32 	%f80, %f2, %f64;
	sub.f32 	%f81, %f59, %f63;
	mul.f32 	%f82, %f81, %f80;
	sub.f32 	%f83, %f79, %f82;
	sub.f32 	%f84, %f1, %f59;
	mul.f32 	%f85, %f84, %f66;
	sub.f32 	%f86, %f2, %f60;
	mul.f32 	%f87, %f86, %f69;
	sub.f32 	%f88, %f85, %f87;
	setp.ltu.f32 	%p12, %f11, 0f00000000;
	setp.ltu.f32 	%p13, %f83, 0f00000000;
	or.pred  	%p14, %p12, %p13;
	setp.ltu.f32 	%p15, %f88, 0f00000000;
	or.pred  	%p16, %p14, %p15;
	@%p16 bra 	$L__BB0_9;
	div.rn.f32 	%f14, %f11, %f10;
	div.rn.f32 	%f15, %f83, %f10;
	div.rn.f32 	%f16, %f88, %f10;
	@%p11 bra 	$L__BB0_9;
	mul.f32 	%f89, %f14, 0f437F0000;
	cvt.rzi.u32.f32 	%r21, %f89;
	st.global.u8 	[%rd7], %r21;
	mul.f32 	%f90, %f15, 0f437F0000;
	cvt.rzi.u32.f32 	%r22, %f90;
	st.global.u8 	[%rd7+1], %r22;
	mul.f32 	%f91, %f16, 0f437F0000;
	cvt.rzi.u32.f32 	%r23, %f91;
	st.global.u8 	[%rd7+2], %r23;
$L__BB0_9:
	add.s32 	%r29, %r29, 2;
	add.s64 	%rd52, %rd52, 8;
	add.s64 	%rd51, %rd51, 8;
	add.s64 	%rd50, %rd50, 8;
	add.s64 	%rd49, %rd49, 8;
	add.s64 	%rd48, %rd48, 8;
	add.s64 	%rd47, %rd47, 8;
	setp.ne.s32 	%p18, %r29, 0;
	@%p18 bra 	$L__BB0_3;
	and.b32  	%r24, %r5, 2147483646;
	cvt.u64.u32 	%rd53, %r24;
$L__BB0_11:
	and.b32  	%r25, %r5, 1;
	setp.eq.b32 	%p19, %r25, 1;
	not.pred 	%p20, %p19;
	@%p20 bra 	$L__BB0_15;
	ld.param.u64 	%rd46, [_Z18rasterize_trianglePhPKfS1_S1_S1_S1_S1_iii_param_1];
	cvta.to.global.u64 	%rd38, %rd46;
	shl.b64 	%rd39, %rd53, 2;
	add.s64 	%rd40, %rd38, %rd39;
	ld.global.f32 	%f92, [%rd40];
	add.s64 	%rd41, %rd5, %rd39;
	ld.global.f32 	%f93, [%rd41];
	add.s64 	%rd42, %rd4, %rd39;
	ld.global.f32 	%f94, [%rd42];
	add.s64 	%rd43, %rd3, %rd39;
	ld.global.f32 	%f95, [%rd43];
	add.s64 	%rd44, %rd2, %rd39;
	ld.global.f32 	%f96, [%rd44];
	add.s64 	%rd45, %rd1, %rd39;
	ld.global.f32 	%f97, [%rd45];
	sub.f32 	%f98, %f96, %f92;
	sub.f32 	%f99, %f95, %f93;
	mul.f32 	%f100, %f99, %f98;
	sub.f32 	%f101, %f97, %f93;
	sub.f32 	%f102, %f94, %f92;
	mul.f32 	%f103, %f102, %f101;
	sub.f32 	%f17, %f100, %f103;
	sub.f32 	%f104, %f1, %f94;
	sub.f32 	%f105, %f97, %f95;
	mul.f32 	%f106, %f104, %f105;
	sub.f32 	%f107, %f2, %f95;
	sub.f32 	%f108, %f96, %f94;
	mul.f32 	%f109, %f107, %f108;
	sub.f32 	%f18, %f106, %f109;
	sub.f32 	%f110, %f1, %f96;
	sub.f32 	%f111, %f93, %f97;
	mul.f32 	%f112, %f110, %f111;
	sub.f32 	%f113, %f2, %f97;
	sub.f32 	%f114, %f92, %f96;
	mul.f32 	%f115, %f114, %f113;
	sub.f32 	%f116, %f112, %f115;
	sub.f32 	%f117, %f1, %f92;
	mul.f32 	%f118, %f117, %f99;
	sub.f32 	%f119, %f2, %f93;
	mul.f32 	%f120, %f119, %f102;
	sub.f32 	%f121, %f118, %f120;
	setp.ltu.f32 	%p21, %f18, 0f00000000;
	setp.ltu.f32 	%p22, %f116, 0f00000000;
	or.pred  	%p23, %p21, %p22;
	setp.ltu.f32 	%p24, %f121, 0f00000000;
	or.pred  	%p25, %p23, %p24;
	@%p25 bra 	$L__BB0_15;
	div.rn.f32 	%f21, %f18, %f17;
	div.rn.f32 	%f22, %f116, %f17;
	div.rn.f32 	%f23, %f121, %f17;
	not.pred 	%p26, %p1;
	@%p26 bra 	$L__BB0_15;
	mul.f32 	%f122, %f21, 0f437F0000;
	cvt.rzi.u32.f32 	%r26, %f122;
	st.global.u8 	[%rd7], %r26;
	mul.f32 	%f123, %f22, 0f437F0000;
	cvt.rzi.u32.f32 	%r27, %f123;
	st.global.u8 	[%rd7+1], %r27;
	mul.f32 	%f124, %f23, 0f437F0000;
	cvt.rzi.u32.f32 	%r28, %f124;
	st.global.u8 	[%rd7+2], %r28;
$L__BB0_15:
	ret;

}


// ===== COMPILED SASS (sm_100) =====

	.target	sm_100

	.elftype	@"ET_EXEC"


//--------------------- .note.nv.tkinfo           --------------------------
	.section	.note.nv.tkinfo,"",@"SHT_NOTE"
	.sectionflags	@"SHF_NOTE_NV_TKINFO"
	.tkinfo
        /*0018*/ 	.word	0x00000002
        /*0030*/ 	.string	""
        /*0030*/ 	.string	"ptxas"
        /*0030*/ 	.string	"Cuda compilation tools, release 13.0, V13.0.88"
        /*0030*/ 	.string	"Build cuda_13.0.r13.0/compiler.36424714_0"
        /*0030*/ 	.string	"-arch sm_100 -m 64 "



//--------------------- .note.nv.cuinfo           --------------------------
	.section	.note.nv.cuinfo,"",@"SHT_NOTE"
	.sectionflags	@"SHF_NOTE_NV_CUINFO"
        /*0018*/ 	.short	0x0002
        /*001a*/ 	.short	0x0064
        /*001c*/ 	.short	0x0082
	.zero		2


//--------------------- .nv.info                  --------------------------
	.section	.nv.info,"",@"SHT_CUDA_INFO"
	.align	4


	//----- nvinfo : EIATTR_REGCOUNT
	.align		4
        /*0000*/ 	.byte	0x04, 0x2f
        /*0002*/ 	.short	(.L_1 - .L_0)
	.align		4
.L_0:
        /*0004*/ 	.word	index@(_Z18rasterize_trianglePhPKfS1_S1_S1_S1_S1_iii)
        /*0008*/ 	.word	0x00000022


	//----- nvinfo : EIATTR_FRAME_SIZE
	.align		4
.L_1:
        /*000c*/ 	.byte	0x04, 0x11
        /*000e*/ 	.short	(.L_3 - .L_2)
	.align		4
.L_2:
        /*0010*/ 	.word	index@($__internal_0_$__cuda_sm3x_div_rn_noftz_f32_slowpath)
        /*0014*/ 	.word	0x00000000


	//----- nvinfo : EIATTR_FRAME_SIZE
	.align		4
.L_3:
        /*0018*/ 	.byte	0x04, 0x11
        /*001a*/ 	.short	(.L_5 - .L_4)
	.align		4
.L_4:
        /*001c*/ 	.word	index@(_Z18rasterize_trianglePhPKfS1_S1_S1_S1_S1_iii)
        /*0020*/ 	.word	0x00000000


	//----- nvinfo : EIATTR_MIN_STACK_SIZE
	.align		4
.L_5:
        /*0024*/ 	.byte	0x04, 0x12
        /*0026*/ 	.short	(.L_7 - .L_6)
	.align		4
.L_6:
        /*0028*/ 	.word	index@(_Z18rasterize_trianglePhPKfS1_S1_S1_S1_S1_iii)
        /*002c*/ 	.word	0x00000000
.L_7:


//--------------------- .nv.compat                --------------------------
	.section	.nv.compat,"",@"SHT_CUDA_COMPAT_INFO"
	.align	4
        /*0000*/ 	.byte	0x02, 0x09, 0x00, 0x00, 0x02, 0x02, 0x01, 0x00, 0x02, 0x05, 0x05, 0x00, 0x03, 0x07, 0x01, 0x01
        /*0010*/ 	.byte	0x02, 0x03, 0x00, 0x00, 0x02, 0x06, 0x01, 0x00, 0x04, 0x0b, 0x08, 0x00, 0x01, 0x00, 0x00, 0x00
        /*0020*/ 	.byte	0x00, 0x00, 0x00, 0x00


//--------------------- .nv.info._Z18rasterize_trianglePhPKfS1_S1_S1_S1_S1_iii --------------------------
	.section	.nv.info._Z18rasterize_trianglePhPKfS1_S1_S1_S1_S1_iii,"",@"SHT_CUDA_INFO"
	.sectionflags	@""
	.align	4


	//----- nvinfo : EIATTR_CUDA_API_VERSION
	.align		4
        /*0000*/ 	.byte	0x04, 0x37
        /*0002*/ 	.short	(.L_9 - .L_8)
.L_8:
        /*0004*/ 	.word	0x00000082


	//----- nvinfo : EIATTR_KPARAM_INFO
	.align		4
.L_9:
        /*0008*/ 	.byte	0x04, 0x17
        /*000a*/ 	.short	(.L_11 - .L_10)
.L_10:
        /*000c*/ 	.word	0x00000000
        /*0010*/ 	.short	0x0009
        /*0012*/ 	.short	0x0040
        /*0014*/ 	.byte	0x00, 0xf0, 0x11, 0x00


	//----- nvinfo : EIATTR_KPARAM_INFO
	.align		4
.L_11:
        /*0018*/ 	.byte	0x04, 0x17
        /*001a*/ 	.short	(.L_13 - .L_12)
.L_12:
        /*001c*/ 	.word	0x00000000
        /*0020*/ 	.short	0x0008
        /*0022*/ 	.short	0x003c
        /*0024*/ 	.byte	0x00, 0xf0, 0x11, 0x00


	//----- nvinfo : EIATTR_KPARAM_INFO
	.align		4
.L_13:
        /*0028*/ 	.byte	0x04, 0x17
        /*002a*/ 	.short	(.L_15 - .L_14)
.L_14:
        /*002c*/ 	.word	0x00000000
        /*0030*/ 	.short	0x0007
        /*0032*/ 	.short	0x0038
        /*0034*/ 	.byte	0x00, 0xf0, 0x11, 0x00


	//----- nvinfo : EIATTR_KPARAM_INFO
	.align		4
.L_15:
        /*0038*/ 	.byte	0x04, 0x17
        /*003a*/ 	.short	(.L_17 - .L_16)
.L_16:
        /*003c*/ 	.word	0x00000000
        /*0040*/ 	.short	0x0006
        /*0042*/ 	.short	0x0030
        /*0044*/ 	.byte	0x00, 0xf5, 0x21, 0x00


	//----- nvinfo : EIATTR_KPARAM_INFO
	.align		4
.L_17:
        /*0048*/ 	.byte	0x04, 0x17
        /*004a*/ 	.short	(.L_19 - .L_18)
.L_18:
        /*004c*/ 	.word	0x00000000
        /*0050*/ 	.short	0x0005
        /*0052*/ 	.short	0x0028
        /*0054*/ 	.byte	0x00, 0xf5, 0x21, 0x00


	//----- nvinfo : EIATTR_KPARAM_INFO
	.align		4
.L_19:
        /*0058*/ 	.byte	0x04, 0x17
        /*005a*/ 	.short	(.L_21 - .L_20)
.L_20:
        /*005c*/ 	.word	0x00000000
        /*0060*/ 	.short	0x0004
        /*0062*/ 	.short	0x0020
        /*0064*/ 	.byte	0x00, 0xf5, 0x21, 0x00


	//----- nvinfo : EIATTR_KPARAM_INFO
	.align		4
.L_21:
        /*0068*/ 	.byte	0x04, 0x17
        /*006a*/ 	.short	(.L_23 - .L_22)
.L_22:
        /*006c*/ 	.word	0x00000000
        /*0070*/ 	.short	0x0003
        /*0072*/ 	.short	0x0018
        /*0074*/ 	.byte	0x00, 0xf5, 0x21, 0x00


	//----- nvinfo : EIATTR_KPARAM_INFO
	.align		4
.L_23:
        /*0078*/ 	.byte	0x04, 0x17
        /*007a*/ 	.short	(.L_25 - .L_24)
.L_24:
        /*007c*/ 	.word	0x00000000
        /*0080*/ 	.short	0x0002
        /*0082*/ 	.short	0x0010
        /*0084*/ 	.byte	0x00, 0xf5, 0x21, 0x00


	//----- nvinfo : EIATTR_KPARAM_INFO
	.align		4
.L_25:
        /*0088*/ 	.byte	0x04, 0x17
        /*008a*/ 	.short	(.L_27 - .L_26)
.L_26:
        /*008c*/ 	.word	0x00000000
        /*0090*/ 	.short	0x0001
        /*0092*/ 	.short	0x0008
        /*0094*/ 	.byte	0x00, 0xf5, 0x21, 0x00


	//----- nvinfo : EIATTR_KPARAM_INFO
	.align		4
.L_27:
        /*0098*/ 	.byte	0x04, 0x17
        /*009a*/ 	.short	(.L_29 - .L_28)
.L_28:
        /*009c*/ 	.word	0x00000000
        /*00a0*/ 	.short	0x0000
        /*00a2*/ 	.short	0x0000
        /*00a4*/ 	.byte	0x00, 0xf5, 0x21, 0x00


	//----- nvinfo : EIATTR_SPARSE_MMA_MASK
	.align		4
.L_29:
        /*00a8*/ 	.byte	0x03, 0x50
        /*00aa*/ 	.short	0x0000


	//----- nvinfo : EIATTR_MAXREG_COUNT
	.align		4
        /*00ac*/ 	.byte	0x03, 0x1b
        /*00ae*/ 	.short	0x00ff


	//----- nvinfo : EIATTR_MERCURY_ISA_VERSION
	.align		4
        /*00b0*/ 	.byte	0x03, 0x5f
        /*00b2*/ 	.short	0x0101


	//----- nvinfo : EIATTR_VRC_CTA_INIT_COUNT
	.align		4
        /*00b4*/ 	.byte	0x02, 0x4a
	.zero		1
	.zero		1


	//----- nvinfo : EIATTR_EXIT_INSTR_OFFSETS
	.align		4
        /*00b8*/ 	.byte	0x04, 0x1c
        /*00ba*/ 	.short	(.L_31 - .L_30)


	//   ....[0]....
.L_30:
        /*00bc*/ 	.word	0x00000040


	//   ....[1]....
        /*00c0*/ 	.word	0x00000f70


	//   ....[2]....
        /*00c4*/ 	.word	0x00001290


	//   ....[3]....
        /*00c8*/ 	.word	0x00001520


	//   ....[4]....
        /*00cc*/ 	.word	0x000015c0


	//----- nvinfo : EIATTR_CRS_STACK_SIZE
	.align		4
.L_31:
        /*00d0*/ 	.byte	0x04, 0x1e
        /*00d2*/ 	.short	(.L_33 - .L_32)
.L_32:
        /*00d4*/ 	.word	0x00000000


	//----- nvinfo : EIATTR_CBANK_PARAM_SIZE
	.align		4
.L_33:
        /*00d8*/ 	.byte	0x03, 0x19
        /*00da*/ 	.short	0x0044


	//----- nvinfo : EIATTR_PARAM_CBANK
	.align		4
        /*00dc*/ 	.byte	0x04, 0x0a
        /*00de*/ 	.short	(.L_35 - .L_34)
	.align		4
.L_34:
        /*00e0*/ 	.word	index@(.nv.constant0._Z18rasterize_trianglePhPKfS1_S1_S1_S1_S1_iii)
        /*00e4*/ 	.short	0x0380
        /*00e6*/ 	.short	0x0044


	//----- nvinfo : EIATTR_SW_WAR
	.align		4
.L_35:
        /*00e8*/ 	.byte	0x04, 0x36
        /*00ea*/ 	.short	(.L_37 - .L_36)
.L_36:
        /*00ec*/ 	.word	0x00000008
.L_37:


//--------------------- .nv.callgraph             --------------------------
	.section	.nv.callgraph,"",@"SHT_CUDA_CALLGRAPH"
	.align	4
	.sectionentsize	8
	.align		4
        /*0000*/ 	.word	0x00000000
	.align		4
        /*0004*/ 	.word	0xffffffff
	.align		4
        /*0008*/ 	.word	0x00000000
	.align		4
        /*000c*/ 	.word	0xfffffffe
	.align		4
        /*0010*/ 	.word	0x00000000
	.align		4
        /*0014*/ 	.word	0xfffffffd
	.align		4
        /*0018*/ 	.word	0x00000000
	.align		4
        /*001c*/ 	.word	0xfffffffc


//--------------------- .text._Z18rasterize_trianglePhPKfS1_S1_S1_S1_S1_iii --------------------------
	.section	.text._Z18rasterize_trianglePhPKfS1_S1_S1_S1_S1_iii,"ax",@progbits
	.align	128
        .global         _Z18rasterize_trianglePhPKfS1_S1_S1_S1_S1_iii
        .type           _Z18rasterize_trianglePhPKfS1_S1_S1_S1_S1_iii,@function
        .size           _Z18rasterize_trianglePhPKfS1_S1_S1_S1_S1_iii,(.L_x_36 - _Z18rasterize_trianglePhPKfS1_S1_S1_S1_S1_iii)
        .other          _Z18rasterize_trianglePhPKfS1_S1_S1_S1_S1_iii,@"STO_CUDA_ENTRY STV_DEFAULT"
_Z18rasterize_trianglePhPKfS1_S1_S1_S1_S1_iii:
.text._Z18rasterize_trianglePhPKfS1_S1_S1_S1_S1_iii:
[----:B------:R-:W-:Y:S01]  /*0000*/  LDC R1, c[0x0][0x37c] ;  /* 0x0000df00ff017b82 */ /* 0x000fe20000000800 */
[----:B------:R-:W0:Y:S02]  /*0010*/  LDCU UR4, c[0x0][0x3c0] ;  /* 0x00007800ff0477ac */ /* 0x000e240008000800 */
[----:B0-----:R-:W-:-:S04]  /*0020*/  MOV R6, UR4 ;  /* 0x0000000400067c02 */ /* 0x001fc80008000f00 */
[----:B------:R-:W-:-:S13]  /*0030*/  ISETP.GE.AND P0, PT, R6, 0x1, PT ;  /* 0x000000010600780c */ /* 0x000fda0003f06270 */
[----:B------:R-:W-:Y:S05]  /*0040*/  @!P0 EXIT ;  /* 0x000000000000894d */ /* 0x000fea0003800000 */
[----:B------:R-:W0:Y:S01]  /*0050*/  S2R R0, SR_TID.Y ;  /* 0x0000000000007919 */ /* 0x000e220000002200 */
[----:B------:R-:W0:Y:S01]  /*0060*/  LDC R5, c[0x0][0x364] ;  /* 0x0000d900ff057b82 */ /* 0x000e220000000800 */
[----:B------:R-:W1:Y:S01]  /*0070*/  LDCU UR6, c[0x0][0x3b8] ;  /* 0x00007700ff0677ac */ /* 0x000e620008000800 */
[----:B------:R-:W-:Y:S01]  /*0080*/  ISETP.NE.AND P1, PT, R6, 0x1, PT ;  /* 0x000000010600780c */ /* 0x000fe20003f25270 */
[----:B------:R-:W2:Y:S01]  /*0090*/  S2R R3, SR_TID.X ;  /* 0x0000000000037919 */ /* 0x000ea20000002100 */
[----:B------:R-:W3:Y:S04]  /*00a0*/  LDCU.64 UR8, c[0x0][0x380] ;  /* 0x00007000ff0877ac */ /* 0x000ee80008000a00 */
[----:B------:R-:W0:Y:S01]  /*00b0*/  S2UR UR4, SR_CTAID.Y ;  /* 0x00000000000479c3 */ /* 0x000e220000002600 */
[----:B------:R-:W4:Y:S07]  /*00c0*/  LDCU.64 UR20, c[0x0][0x358] ;  /* 0x00006b00ff1477ac */ /* 0x000f2e0008000a00 */
[----:B------:R-:W2:Y:S08]  /*00d0*/  S2UR UR5, SR_CTAID.X ;  /* 0x00000000000579c3 */ /* 0x000eb00000002500 */
[----:B------:R-:W2:Y:S01]  /*00e0*/  LDC R2, c[0x0][0x360] ;  /* 0x0000d800ff027b82 */ /* 0x000ea20000000800 */
[----:B0-----:R-:W-:-:S05]  /*00f0*/  IMAD R0, R5, UR4, R0 ;  /* 0x0000000405007c24 */ /* 0x001fca000f8e0200 */
[----:B------:R-:W-:Y:S02]  /*0100*/  ISETP.GE.U32.AND P0, PT, R0, 0x200, PT ;  /* 0x000002000000780c */ /* 0x000fe40003f06070 */
[----:B------:R-:W-:-:S05]  /*0110*/  I2FP.F32.U32 R5, R0 ;  /* 0x0000000000057245 */ /* 0x000fca0000201000 */
[----:B------:R-:W-:Y:S01]  /*0120*/  FADD R5, R5, 0.5 ;  /* 0x3f00000005057421 */ /* 0x000fe20000000000 */
[----:B--2---:R-:W-:-:S04]  /*0130*/  IMAD R3, R2, UR5, R3 ;  /* 0x0000000502037c24 */ /* 0x004fc8000f8e0203 */
[----:B-1----:R-:W-:Y:S01]  /*0140*/  IMAD R2, R0, UR6, R3 ;  /* 0x0000000600027c24 */ /* 0x002fe2000f8e0203 */
[----:B------:R-:W-:Y:S02]  /*0150*/  I2FP.F32.S32 R4, R3 ;  /* 0x0000000300047245 */ /* 0x000fe40000201400 */
[----:B------:R-:W-:Y:S01]  /*0160*/  ISETP.LT.AND P0, PT, R3, 0x200, !P0 ;  /* 0x000002000300780c */ /* 0x000fe20004701270 */
[----:B------:R-:W-:Y:S02]  /*0170*/  IMAD R2, R2, 0x3, RZ ;  /* 0x0000000302027824 */ /* 0x000fe400078e02ff */
[----:B------:R-:W-:-:S03]  /*0180*/  FADD R4, R4, 0.5 ;  /* 0x3f00000004047421 */ /* 0x000fc60000000000 */
[----:B---3--:R-:W-:-:S04]  /*0190*/  IADD3 R30, P2, PT, R2, UR8, RZ ;  /* 0x00000008021e7c10 */ /* 0x008fc8000ff5e0ff */
[----:B------:R-:W-:Y:S02]  /*01a0*/  LEA.HI.X.SX32 R31, R2, UR9, 0x1, P2 ;  /* 0x00000009021f7c11 */ /* 0x000fe400090f0eff */
[----:B------:R-:W-:Y:S01]  /*01b0*/  CS2R R2, SRZ ;  /* 0x0000000000027805 */ /* 0x000fe2000001ff00 */
[----:B----4-:R-:W-:Y:S06]  /*01c0*/  @!P1 BRA `(.L_x_0) ;  /* 0x0000000c00609947 */ /* 0x010fec0003800000 */
[----:B------:R-:W0:Y:S01]  /*01d0*/  LDCU.128 UR4, c[0x0][0x3a0] ;  /* 0x00007400ff0477ac */ /* 0x000e220008000c00 */
[----:B------:R-:W-:Y:S01]  /*01e0*/  LOP3.LUT R3, R6, 0x7ffffffe, RZ, 0xc0, !PT ;  /* 0x7ffffffe06037812 */ /* 0x000fe200078ec0ff */
[----:B------:R-:W1:Y:S03]  /*01f0*/  LDCU.128 UR16, c[0x0][0x390] ;  /* 0x00007200ff1077ac */ /* 0x000e660008000c00 */
[----:B------:R-:W-:Y:S01]  /*0200*/  IADD3 R3, PT, PT, -R3, RZ, RZ ;  /* 0x000000ff03037210 */ /* 0x000fe20007ffe1ff */
[----:B------:R-:W2:Y:S01]  /*0210*/  LDCU.64 UR14, c[0x0][0x388] ;  /* 0x00007100ff0e77ac */ /* 0x000ea20008000a00 */
[----:B------:R-:W3:Y:S01]  /*0220*/  LDCU.64 UR12, c[0x0][0x3b0] ;  /* 0x00007600ff0c77ac */ /* 0x000ee20008000a00 */
[----:B0-----:R-:W-:Y:S02]  /*0230*/  UIADD3 UR10, UP0, UPT, UR4, 0x4, URZ ;  /* 0x00000004040a7890 */ /* 0x001fe4000ff1e0ff */
[----:B------:R-:W-:-:S02]  /*0240*/  UIADD3 UR4, UP3, UPT, UR6, 0x4, URZ ;  /* 0x0000000406047890 */ /* 0x000fc4000ff7e0ff */
[----:B-1----:R-:W-:Y:S02]  /*0250*/  UIADD3 UR8, UP1, UPT, UR18, 0x4, URZ ;  /* 0x0000000412087890 */ /* 0x002fe4000ff3e0ff */
[----:B------:R-:W-:Y:S01]  /*0260*/  UIADD3.X UR11, UPT, UPT, URZ, UR5, URZ, UP0, !UPT ;  /* 0x00000005ff0b7290 */ /* 0x000fe200087fe4ff */
[----:B------:R-:W-:Y:S01]  /*0270*/  MOV R8, UR10 ;  /* 0x0000000a00087c02 */ /* 0x000fe20008000f00 */
[----:B------:R-:W-:Y:S01]  /*0280*/  UIADD3.X UR9, UPT, UPT, URZ, UR19, URZ, UP1, !UPT ;  /* 0x00000013ff097290 */ /* 0x000fe20008ffe4ff */
[----:B------:R-:W-:Y:S01]  /*0290*/  MOV R12, UR4 ;  /* 0x00000004000c7c02 */ /* 0x000fe20008000f00 */
[----:B------:R-:W-:Y:S01]  /*02a0*/  UIADD3 UR6, UP2, UPT, UR16, 0x4, URZ ;  /* 0x0000000410067890 */ /* 0x000fe2000ff5e0ff */
[----:B------:R-:W-:Y:S01]  /*02b0*/  MOV R16, UR8 ;  /* 0x0000000800107c02 */ /* 0x000fe20008000f00 */
[----:B--2---:R-:W-:Y:S01]  /*02c0*/  UIADD3 UR14, UP0, UPT, UR14, 0x4, URZ ;  /* 0x000000040e0e7890 */ /* 0x004fe2000ff1e0ff */
[----:B------:R-:W-:Y:S01]  /*02d0*/  MOV R9, UR11 ;  /* 0x0000000b00097c02 */ /* 0x000fe20008000f00 */
[----:B---3--:R-:W-:Y:S01]  /*02e0*/  UIADD3 UR12, UP1, UPT, UR12, 0x4, URZ ;  /* 0x000000040c0c7890 */ /* 0x008fe2000ff3e0ff */
[----:B------:R-:W-:Y:S01]  /*02f0*/  MOV R17, UR9 ;  /* 0x0000000900117c02 */ /* 0x000fe20008000f00 */
[----:B------:R-:W-:Y:S01]  /*0300*/  UIADD3.X UR5, UPT, UPT, URZ, UR7, URZ, UP3, !UPT ;  /* 0x00000007ff057290 */ /* 0x000fe20009ffe4ff */
[----:B------:R-:W-:Y:S01]  /*0310*/  MOV R14, UR6 ;  /* 0x00000006000e7c02 */ /* 0x000fe20008000f00 */
[----:B------:R-:W-:Y:S01]  /*0320*/  UIADD3.X UR7, UPT, UPT, URZ, UR17, URZ, UP2, !UPT ;  /* 0x00000011ff077290 */ /* 0x000fe200097fe4ff */
[----:B------:R-:W-:Y:S01]  /*0330*/  MOV R28, UR14 ;  /* 0x0000000e001c7c02 */ /* 0x000fe20008000f00 */
[----:B------:R-:W-:Y:S01]  /*0340*/  UIADD3.X UR15, UPT, UPT, URZ, UR15, URZ, UP0, !UPT ;  /* 0x0000000fff0f7290 */ /* 0x000fe200087fe4ff */
[----:B------:R-:W-:Y:S01]  /*0350*/  MOV R10, UR12 ;  /* 0x0000000c000a7c02 */ /* 0x000fe20008000f00 */
[----:B------:R-:W-:Y:S01]  /*0360*/  UIADD3.X UR13, UPT, UPT, URZ, UR13, URZ, UP1, !UPT ;  /* 0x0000000dff0d7290 */ /* 0x000fe20008ffe4ff */
[----:B------:R-:W-:-:S02]  /*0370*/  MOV R13, UR5 ;  /* 0x00000005000d7c02 */ /* 0x000fc40008000f00 */
[----:B------:R-:W-:Y:S01]  /*0380*/  MOV R15, UR7 ;  /* 0x00000007000f7c02 */ /* 0x000fe20008000f00 */
[----:B------:R-:W-:Y:S02]  /*0390*/  IMAD.U32 R29, RZ, RZ, UR15 ;  /* 0x0000000fff1d7e24 */ /* 0x000fe4000f8e00ff */
[----:B------:R-:W-:-:S07]  /*03a0*/  MOV R11, UR13 ;  /* 0x0000000d000b7c02 */ /* 0x000fce0008000f00 */
.L_x_17:
[----:B0-----:R-:W2:Y:S04]  /*03b0*/  LDG.E R21, desc[UR20][R14.64+-0x4] ;  /* 0xfffffc140e157981 */ /* 0x001ea8000c1e1900 */
[----:B------:R-:W3:Y:S04]  /*03c0*/  LDG.E R2, desc[UR20][R12.64+-0x4] ;  /* 0xfffffc140c027981 */ /* 0x000ee8000c1e1900 */
[----:B------:R-:W4:Y:S04]  /*03d0*/  LDG.E R7, desc[UR20][R16.64+-0x4] ;  /* 0xfffffc1410077981 */ /* 0x000f28000c1e1900 */
[----:B------:R-:W5:Y:S04]  /*03e0*/  LDG.E R0, desc[UR20][R10.64+-0x4] ;  /* 0xfffffc140a007981 */ /* 0x000f68000c1e1900 */
[----:B------:R-:W5:Y:S04]  /*03f0*/  LDG.E R6, desc[UR20][R28.64+-0x4] ;  /* 0xfffffc141c067981 */ /* 0x000f68000c1e1900 */
[----:B------:R-:W5:Y:S01]  /*0400*/  LDG.E R19, desc[UR20][R8.64+-0x4] ;  /* 0xfffffc1408137981 */ /* 0x000f62000c1e1900 */
[----:B------:R-:W-:Y:S01]  /*0410*/  BSSY.RECONVERGENT B2, `(.L_x_1) ;  /* 0x000004d000027945 */ /* 0x000fe20003800200 */
[----:B--2---:R-:W-:Y:S01]  /*0420*/  FADD R20, R4, -R21 ;  /* 0x8000001504147221 */ /* 0x004fe20000000000 */
[----:B---3--:R-:W-:Y:S01]  /*0430*/  FADD R18, R5, -R2 ;  /* 0x8000000205127221 */ /* 0x008fe20000000000 */
[----:B----4-:R-:W-:-:S04]  /*0440*/  FADD R23, -R21, R7 ;  /* 0x0000000715177221 */ /* 0x010fc80000000100 */
[----:B------:R-:W-:Y:S01]  /*0450*/  FMUL R25, R18, R23 ;  /* 0x0000001712197220 */ /* 0x000fe20000400000 */
[----:B-----5:R-:W-:Y:S01]  /*0460*/  FADD R23, -R2, R0 ;  /* 0x0000000002177221 */ /* 0x020fe20000000100 */
[----:B------:R-:W-:-:S03]  /*0470*/  FADD R18, -R6, R21 ;  /* 0x0000001506127221 */ /* 0x000fc60000000100 */
[----:B------:R-:W-:Y:S01]  /*0480*/  FFMA R20, R20, R23, -R25 ;  /* 0x0000001714147223 */ /* 0x000fe20000000819 */
[----:B------:R-:W-:Y:S01]  /*0490*/  FADD R25, -R6, R7 ;  /* 0x0000000706197221 */ /* 0x000fe20000000100 */
[C---:B------:R-:W-:Y:S01]  /*04a0*/  FADD R21, -R19.reuse, R0 ;  /* 0x0000000013157221 */ /* 0x040fe20000000100 */
[----:B------:R-:W-:-:S03]  /*04b0*/  FADD R2, -R19, R2 ;  /* 0x0000000213027221 */ /* 0x000fc60000000100 */
[----:B------:R-:W-:Y:S01]  /*04c0*/  FMUL R22, R21, R18 ;  /* 0x0000001215167220 */ /* 0x000fe20000400000 */
[--C-:B------:R-:W-:Y:S01]  /*04d0*/  FADD R21, R5, -R0.reuse ;  /* 0x8000000005157221 */ /* 0x100fe20000000000 */
[----:B------:R-:W-:Y:S01]  /*04e0*/  FADD R0, R19, -R0 ;  /* 0x8000000013007221 */ /* 0x000fe20000000000 */
[----:B------:R-:W-:Y:S01]  /*04f0*/  FADD R19, R5, -R19 ;  /* 0x8000001305137221 */ /* 0x000fe20000000000 */
[----:B------:R-:W-:Y:S01]  /*0500*/  FFMA R25, R25, R2, -R22 ;  /* 0x0000000219197223 */ /* 0x000fe20000000816 */
[--C-:B------:R-:W-:Y:S01]  /*0510*/  FADD R22, R6, -R7.reuse ;  /* 0x8000000706167221 */ /* 0x100fe20000000000 */
[----:B------:R-:W-:Y:S01]  /*0520*/  FADD R7, R4, -R7 ;  /* 0x8000000704077221 */ /* 0x000fe20000000000 */
[----:B------:R-:W-:Y:S02]  /*0530*/  FMUL R19, R18, R19 ;  /* 0x0000001312137220 */ /* 0x000fe40000400000 */
[----:B------:R-:W-:-:S04]  /*0540*/  FMUL R22, R21, R22 ;  /* 0x0000001615167220 */ /* 0x000fc80000400000 */
[----:B------:R-:W-:Y:S01]  /*0550*/  FFMA R0, R7, R0, -R22 ;  /* 0x0000000007007223 */ /* 0x000fe20000000816 */
[----:B------:R-:W-:-:S04]  /*0560*/  FADD R7, R4, -R6 ;  /* 0x8000000604077221 */ /* 0x000fc80000000000 */
[----:B------:R-:W-:Y:S01]  /*0570*/  FSETP.GE.AND P1, PT, R0, RZ, PT ;  /* 0x000000ff0000720b */ /* 0x000fe20003f26000 */
[----:B------:R-:W-:-:S03]  /*0580*/  FFMA R2, R2, R7, -R19 ;  /* 0x0000000702027223 */ /* 0x000fc60000000813 */
[----:B------:R-:W-:-:S04]  /*0590*/  FSETP.LTU.OR P1, PT, R20, RZ, !P1 ;  /* 0x000000ff1400720b */ /* 0x000fc80004f29400 */
[----:B------:R-:W-:-:S13]  /*05a0*/  FSETP.LTU.OR P1, PT, R2, RZ, P1 ;  /* 0x000000ff0200720b */ /* 0x000fda0000f29400 */
[----:B------:R-:W-:Y:S05]  /*05b0*/  @P1 BRA `(.L_x_2) ;  /* 0x0000000000c81947 */ /* 0x000fea0003800000 */
[----:B------:R-:W0:Y:S01]  /*05c0*/  MUFU.RCP R6, R25 ;  /* 0x0000001900067308 */ /* 0x000e220000001000 */
[----:B------:R-:W-:Y:S07]  /*05d0*/  BSSY.RECONVERGENT B3, `(.L_x_3) ;  /* 0x000000b000037945 */ /* 0x000fee0003800200 */
[----:B------:R-:W1:Y:S01]  /*05e0*/  FCHK P1, R20, R25 ;  /* 0x0000001914007302 */ /* 0x000e620000020000 */
[----:B0-----:R-:W-:-:S04]  /*05f0*/  FFMA R7, -R25, R6, 1 ;  /* 0x3f80000019077423 */ /* 0x001fc80000000106 */
[----:B------:R-:W-:-:S04]  /*0600*/  FFMA R7, R6, R7, R6 ;  /* 0x0000000706077223 */ /* 0x000fc80000000006 */
[----:B------:R-:W-:-:S04]  /*0610*/  FFMA R24, R20, R7, RZ ;  /* 0x0000000714187223 */ /* 0x000fc800000000ff */
[----:B------:R-:W-:-:S04]  /*0620*/  FFMA R6, -R25, R24, R20 ;  /* 0x0000001819067223 */ /* 0x000fc80000000114 */
[----:B------:R-:W-:Y:S01]  /*0630*/  FFMA R24, R7, R6, R24 ;  /* 0x0000000607187223 */ /* 0x000fe20000000018 */
[----:B-1----:R-:W-:Y:S06]  /*0640*/  @!P1 BRA `(.L_x_4) ;  /* 0x00000000000c9947 */ /* 0x002fec0003800000 */
[----:B------:R-:W-:-:S07]  /*0650*/  MOV R6, 0x670 ;  /* 0x0000067000067802 */ /* 0x000fce0000000f00 */
[----:B------:R-:W-:Y:S05]  /*0660*/  CALL.REL.NOINC `($__internal_0_$__cuda_sm3x_div_rn_noftz_f32_slowpath) ;  /* 0x0000000c00d87944 */ /* 0x000fea0003c00000 */
[----:B------:R-:W-:-:S07]  /*0670*/  MOV R24, R7 ;  /* 0x0000000700187202 */ /* 0x000fce0000000f00 */
.L_x_4:
[----:B------:R-:W-:Y:S05]  /*0680*/  BSYNC.RECONVERGENT B3 ;  /* 0x0000000000037941 */ /* 0x000fea0003800200 */
.L_x_3:
        /* <DEDUP_REMOVED lines=9> */
[----:B------:R-:W-:Y:S01]  /*0720*/  IMAD.MOV.U32 R20, RZ, RZ, R0 ;  /* 0x000000ffff147224 */ /* 0x000fe200078e0000 */
[----:B------:R-:W-:-:S07]  /*0730*/  MOV R6, 0x750 ;  /* 0x0000075000067802 */ /* 0x000fce0000000f00 */
[----:B------:R-:W-:Y:S05]  /*0740*/  CALL.REL.NOINC `($__internal_0_$__cuda_sm3x_div_rn_noftz_f32_slowpath) ;  /* 0x0000000c00a07944 */ /* 0x000fea0003c00000 */
[----:B------:R-:W-:-:S07]  /*0750*/  MOV R26, R7 ;  /* 0x00000007001a7202 */ /* 0x000fce0000000f00 */
.L_x_6:
[----:B------:R-:W-:Y:S05]  /*0760*/  BSYNC.RECONVERGENT B3 ;  /* 0x0000000000037941 */ /* 0x000fea0003800200 */
.L_x_5:
        /* <DEDUP_REMOVED lines=9> */
[----:B------:R-:W-:Y:S02]  /*0800*/  MOV R20, R2 ;  /* 0x0000000200147202 */ /* 0x000fe40000000f00 */
[----:B------:R-:W-:-:S07]  /*0810*/  MOV R6, 0x830 ;  /* 0x0000083000067802 */ /* 0x000fce0000000f00 */
[----:B------:R-:W-:Y:S05]  /*0820*/  CALL.REL.NOINC `($__internal_0_$__cuda_sm3x_div_rn_noftz_f32_slowpath) ;  /* 0x0000000c00687944 */ /* 0x000fea0003c00000 */
.L_x_8:
[----:B------:R-:W-:Y:S05]  /*0830*/  BSYNC.RECONVERGENT B3 ;  /* 0x0000000000037941 */ /* 0x000fea0003800200 */
.L_x_7:
[----:B------:R-:W-:Y:S05]  /*0840*/  @!P0 BRA `(.L_x_2) ;  /* 0x0000000000248947 */ /* 0x000fea0003800000 */
[----:B------:R-:W-:Y:S01]  /*0850*/  FMUL R7, R7, 255 ;  /* 0x437f000007077820 */ /* 0x000fe20000400000 */
[----:B------:R-:W-:Y:S01]  /*0860*/  FMUL R24, R24, 255 ;  /* 0x437f000018187820 */ /* 0x000fe20000400000 */
[----:B------:R-:W-:-:S03]  /*0870*/  FMUL R26, R26, 255 ;  /* 0x437f00001a1a7820 */ /* 0x000fc60000400000 */
[----:B------:R-:W0:Y:S08]  /*0880*/  F2I.U32.TRUNC.NTZ R19, R24 ;  /* 0x0000001800137305 */ /* 0x000e30000020f000 */
[----:B------:R-:W1:Y:S01]  /*0890*/  F2I.U32.TRUNC.NTZ R21, R26 ;  /* 0x0000001a00157305 */ /* 0x000e62000020f000 */
[----:B0-----:R0:W-:Y:S07]  /*08a0*/  STG.E.U8 desc[UR20][R30.64], R19 ;  /* 0x000000131e007986 */ /* 0x0011ee000c101114 */
[----:B------:R-:W2:Y:S01]  /*08b0*/  F2I.U32.TRUNC.NTZ R7, R7 ;  /* 0x0000000700077305 */ /* 0x000ea2000020f000 */
[----:B-1----:R0:W-:Y:S04]  /*08c0*/  STG.E.U8 desc[UR20][R30.64+0x1], R21 ;  /* 0x000001151e007986 */ /* 0x0021e8000c101114 */
[----:B--2---:R0:W-:Y:S02]  /*08d0*/  STG.E.U8 desc[UR20][R30.64+0x2], R7 ;  /* 0x000002071e007986 */ /* 0x0041e4000c101114 */
.L_x_2:
[----:B------:R-:W-:Y:S05]  /*08e0*/  BSYNC.RECONVERGENT B2 ;  /* 0x0000000000027941 */ /* 0x000fea0003800200 */
.L_x_1:
        /* <DEDUP_REMOVED lines=19> */
[----:B------:R-:W-:Y:S02]  /*0a20*/  FADD R19, R2, -R19 ;  /* 0x8000001302137221 */ /* 0x000fe40000000000 */
[----:B------:R-:W-:Y:S01]  /*0a30*/  FFMA R25, R25, R18, -R22 ;  /* 0x0000001219197223 */ /* 0x000fe20000000816 */
[--C-:B------:R-:W-:Y:S01]  /*0a40*/  FADD R22, R7, -R0.reuse ;  /* 0x8000000007167221 */ /* 0x100fe20000000000 */
[C---:B------:R-:W-:Y:S01]  /*0a50*/  FADD R0, R4.reuse, -R0 ;  /* 0x8000000004007221 */ /* 0x040fe20000000000 */
[----:B------:R-:W-:Y:S02]  /*0a60*/  FADD R7, R4, -R7 ;  /* 0x8000000704077221 */ /* 0x000fe40000000000 */
[----:B------:R-:W-:-:S04]  /*0a70*/  FMUL R21, R21, R22 ;  /* 0x0000001615157220 */ /* 0x000fc80000400000 */
[----:B------:R-:W-:Y:S01]  /*0a80*/  FFMA R0, R0, R19, -R21 ;  /* 0x0000001300007223 */ /* 0x000fe20000000815 */
[----:B------:R-:W-:-:S04]  /*0a90*/  FADD R19, R5, -R2 ;  /* 0x8000000205137221 */ /* 0x000fc80000000000 */
[----:B------:R-:W-:Y:S01]  /*0aa0*/  FMUL R19, R6, R19 ;  /* 0x0000001306137220 */ /* 0x000fe20000400000 */
[----:B------:R-:W-:-:S03]  /*0ab0*/  FSETP.GE.AND P1, PT, R0, RZ, PT ;  /* 0x000000ff0000720b */ /* 0x000fc60003f26000 */
[----:B------:R-:W-:Y:S01]  /*0ac0*/  FFMA R2, R18, R7, -R19 ;  /* 0x0000000712027223 */ /* 0x000fe20000000813 */
        /* <DEDUP_REMOVED lines=15> */
.L_x_12:
[----:B------:R-:W-:Y:S05]  /*0bc0*/  BSYNC.RECONVERGENT B3 ;  /* 0x0000000000037941 */ /* 0x000fea0003800200 */
.L_x_11:
        /* <DEDUP_REMOVED lines=12> */
[----:B------:R-:W-:-:S07]  /*0c90*/  MOV R26, R7 ;  /* 0x00000007001a7202 */ /* 0x000fce0000000f00 */
.L_x_14:
[----:B------:R-:W-:Y:S05]  /*0ca0*/  BSYNC.RECONVERGENT B3 ;  /* 0x0000000000037941 */ /* 0x000fea0003800200 */
.L_x_13:
        /* <DEDUP_REMOVED lines=12> */
.L_x_16:
[----:B------:R-:W-:Y:S05]  /*0d70*/  BSYNC.RECONVERGENT B3 ;  /* 0x0000000000037941 */ /* 0x000fea0003800200 */
.L_x_15:
        /* <DEDUP_REMOVED lines=10> */
.L_x_10:
[----:B------:R-:W-:Y:S05]  /*0e20*/  BSYNC.RECONVERGENT B2 ;  /* 0x0000000000027941 */ /* 0x000fea0003800200 */
.L_x_9:
[----:B------:R-:W-:Y:S02]  /*0e30*/  IADD3 R28, P2, PT, R28, 0x8, RZ ;  /* 0x000000081c1c7810 */ /* 0x000fe40007f5e0ff */
[----:B------:R-:W-:Y:S02]  /*0e40*/  IADD3 R3, PT, PT, R3, 0x2, RZ ;  /* 0x0000000203037810 */ /* 0x000fe40007ffe0ff */
[----:B------:R-:W-:Y:S01]  /*0e50*/  IADD3 R10, P1, PT, R10, 0x8, RZ ;  /* 0x000000080a0a7810 */ /* 0x000fe20007f3e0ff */
[----:B------:R-:W-:Y:S01]  /*0e60*/  IMAD.X R29, RZ, RZ, R29, P2 ;  /* 0x000000ffff1d7224 */ /* 0x000fe200010e061d */
[----:B------:R-:W-:Y:S02]  /*0e70*/  ISETP.NE.AND P2, PT, R3, RZ, PT ;  /* 0x000000ff0300720c */ /* 0x000fe40003f45270 */
[----:B------:R-:W-:Y:S02]  /*0e80*/  IADD3 R8, P3, PT, R8, 0x8, RZ ;  /* 0x0000000808087810 */ /* 0x000fe40007f7e0ff */
[----:B------:R-:W-:-:S02]  /*0e90*/  IADD3 R16, P4, PT, R16, 0x8, RZ ;  /* 0x0000000810107810 */ /* 0x000fc40007f9e0ff */
[----:B------:R-:W-:Y:S02]  /*0ea0*/  IADD3 R14, P5, PT, R14, 0x8, RZ ;  /* 0x000000080e0e7810 */ /* 0x000fe40007fbe0ff */
[----:B------:R-:W-:Y:S02]  /*0eb0*/  IADD3 R12, P6, PT, R12, 0x8, RZ ;  /* 0x000000080c0c7810 */ /* 0x000fe40007fde0ff */
[----:B------:R-:W-:Y:S02]  /*0ec0*/  IADD3.X R11, PT, PT, RZ, R11, RZ, P1, !PT ;  /* 0x0000000bff0b7210 */ /* 0x000fe40000ffe4ff */
[----:B------:R-:W-:Y:S02]  /*0ed0*/  IADD3.X R9, PT, PT, RZ, R9, RZ, P3, !PT ;  /* 0x00000009ff097210 */ /* 0x000fe40001ffe4ff */
[----:B------:R-:W-:Y:S02]  /*0ee0*/  IADD3.X R17, PT, PT, RZ, R17, RZ, P4, !PT ;  /* 0x00000011ff117210 */ /* 0x000fe400027fe4ff */
[----:B------:R-:W-:-:S02]  /*0ef0*/  IADD3.X R15, PT, PT, RZ, R15, RZ, P5, !PT ;  /* 0x0000000fff0f7210 */ /* 0x000fc40002ffe4ff */
[----:B------:R-:W-:Y:S01]  /*0f00*/  IADD3.X R13, PT, PT, RZ, R13, RZ, P6, !PT ;  /* 0x0000000dff0d7210 */ /* 0x000fe200037fe4ff */
[----:B------:R-:W-:Y:S06]  /*0f10*/  @P2 BRA `(.L_x_17) ;  /* 0xfffffff400242947 */ /* 0x000fec000383ffff */
[----:B------:R-:W1:Y:S01]  /*0f20*/  LDC R6, c[0x0][0x3c0] ;  /* 0x0000f000ff067b82 */ /* 0x000e620000000800 */
[----:B------:R-:W-:Y:S01]  /*0f30*/  HFMA2 R3, -RZ, RZ, 0, 0 ;  /* 0x00000000ff037431 */ /* 0x000fe200000001ff */
[----:B-1----:R-:W-:-:S07]  /*0f40*/  LOP3.LUT R2, R6, 0x7ffffffe, RZ, 0xc0, !PT ;  /* 0x7ffffffe06027812 */ /* 0x002fce00078ec0ff */
.L_x_0:
[----:B------:R-:W-:-:S04]  /*0f50*/  LOP3.LUT R0, R6, 0x1, RZ, 0xc0, !PT ;  /* 0x0000000106007812 */ /* 0x000fc800078ec0ff */
[----:B------:R-:W-:-:S13]  /*0f60*/  ISETP.NE.U32.AND P1, PT, R0, 0x1, PT ;  /* 0x000000010000780c */ /* 0x000fda0003f25070 */
[----:B------:R-:W-:Y:S05]  /*0f70*/  @P1 EXIT ;  /* 0x000000000000194d */ /* 0x000fea0003800000 */
[----:B------:R-:W1:Y:S01]  /*0f80*/  LDCU.64 UR4, c[0x0][0x388] ;  /* 0x00007100ff0477ac */ /* 0x000e620008000a00 */
[C---:B------:R-:W-:Y:S02]  /*0f90*/  SHF.L.U32 R8, R2.reuse, 0x2, RZ ;  /* 0x0000000202087819 */ /* 0x040fe400000006ff */
[----:B------:R-:W-:Y:S01]  /*0fa0*/  SHF.L.U64.HI R0, R2, 0x2, R3 ;  /* 0x0000000202007819 */ /* 0x000fe20000010203 */
[----:B------:R-:W2:Y:S01]  /*0fb0*/  LDCU.128 UR8, c[0x0][0x3a0] ;  /* 0x00007400ff0877ac */ /* 0x000ea20008000c00 */
[----:B------:R-:W3:Y:S01]  /*0fc0*/  LDCU.128 UR12, c[0x0][0x390] ;  /* 0x00007200ff0c77ac */ /* 0x000ee20008000c00 */
[----:B------:R-:W4:Y:S01]  /*0fd0*/  LDCU.64 UR6, c[0x0][0x3b0] ;  /* 0x00007600ff0677ac */ /* 0x000f220008000a00 */
[----:B-1----:R-:W-:-:S04]  /*0fe0*/  IADD3 R2, P1, PT, R8, UR4, RZ ;  /* 0x0000000408027c10 */ /* 0x002fc8000ff3e0ff */
[----:B------:R-:W-:Y:S02]  /*0ff0*/  IADD3.X R3, PT, PT, R0, UR5, RZ, P1, !PT ;  /* 0x0000000500037c10 */ /* 0x000fe40008ffe4ff */
[C---:B--2---:R-:W-:Y:S02]  /*1000*/  IADD3 R10, P1, PT, R8.reuse, UR8, RZ ;  /* 0x00000008080a7c10 */ /* 0x044fe4000ff3e0ff */
[C---:B------:R-:W-:Y:S02]  /*1010*/  IADD3 R14, P3, PT, R8.reuse, UR10, RZ ;  /* 0x0000000a080e7c10 */ /* 0x040fe4000ff7e0ff */
[C---:B---3--:R-:W-:Y:S01]  /*1020*/  IADD3 R12, P2, PT, R8.reuse, UR12, RZ ;  /* 0x0000000c080c7c10 */ /* 0x048fe2000ff5e0ff */
[----:B------:R-:W2:Y:S01]  /*1030*/  LDG.E R3, desc[UR20][R2.64] ;  /* 0x0000001402037981 */ /* 0x000ea2000c1e1900 */
[C---:B------:R-:W-:Y:S02]  /*1040*/  IADD3 R6, P4, PT, R8.reuse, UR14, RZ ;  /* 0x0000000e08067c10 */ /* 0x040fe4000ff9e0ff */
[----:B----4-:R-:W-:-:S02]  /*1050*/  IADD3 R8, P5, PT, R8, UR6, RZ ;  /* 0x0000000608087c10 */ /* 0x010fc4000ffbe0ff */
[C---:B0-----:R-:W-:Y:S02]  /*1060*/  IADD3.X R7, PT, PT, R0.reuse, UR15, RZ, P4, !PT ;  /* 0x0000000f00077c10 */ /* 0x041fe4000a7fe4ff */
[C---:B------:R-:W-:Y:S02]  /*1070*/  IADD3.X R9, PT, PT, R0.reuse, UR7, RZ, P5, !PT ;  /* 0x0000000700097c10 */ /* 0x040fe4000affe4ff */
[C---:B------:R-:W-:Y:S01]  /*1080*/  IADD3.X R13, PT, PT, R0.reuse, UR13, RZ, P2, !PT ;  /* 0x0000000d000d7c10 */ /* 0x040fe200097fe4ff */
[----:B------:R-:W2:Y:S01]  /*1090*/  LDG.E R6, desc[UR20][R6.64] ;  /* 0x0000001406067981 */ /* 0x000ea2000c1e1900 */
[C---:B------:R-:W-:Y:S02]  /*10a0*/  IADD3.X R11, PT, PT, R0.reuse, UR9, RZ, P1, !PT ;  /* 0x00000009000b7c10 */ /* 0x040fe40008ffe4ff */
[----:B------:R-:W-:Y:S01]  /*10b0*/  IADD3.X R15, PT, PT, R0, UR11, RZ, P3, !PT ;  /* 0x0000000b000f7c10 */ /* 0x000fe20009ffe4ff */
[----:B------:R-:W3:Y:S04]  /*10c0*/  LDG.E R8, desc[UR20][R8.64] ;  /* 0x0000001408087981 */ /* 0x000ee8000c1e1900 */
[----:B------:R-:W4:Y:S04]  /*10d0*/  LDG.E R14, desc[UR20][R14.64] ;  /* 0x000000140e0e7981 */ /* 0x000f28000c1e1900 */
[----:B------:R-:W5:Y:S04]  /*10e0*/  LDG.E R13, desc[UR20][R12.64] ;  /* 0x000000140c0d7981 */ /* 0x000f68000c1e1900 */
[----:B------:R-:W5:Y:S01]  /*10f0*/  LDG.E R11, desc[UR20][R10.64] ;  /* 0x000000140a0b7981 */ /* 0x000f62000c1e1900 */
[----:B--2---:R-:W-:Y:S01]  /*1100*/  FADD R19, R3, -R6 ;  /* 0x8000000603137221 */ /* 0x004fe20000000000 */
[C---:B---3--:R-:W-:Y:S01]  /*1110*/  FADD R16, R5.reuse, -R8 ;  /* 0x8000000805107221 */ /* 0x048fe20000000000 */
[----:B------:R-:W-:Y:S01]  /*1120*/  FADD R2, R4, -R6 ;  /* 0x8000000604027221 */ /* 0x000fe20000000000 */
[----:B----4-:R-:W-:-:S02]  /*1130*/  FADD R0, R5, -R14 ;  /* 0x8000000e05007221 */ /* 0x010fc40000000000 */
[----:B------:R-:W-:Y:S01]  /*1140*/  FMUL R21, R16, R19 ;  /* 0x0000001310157220 */ /* 0x000fe20000400000 */
[----:B-----5:R-:W-:Y:S01]  /*1150*/  FADD R17, -R13, R6 ;  /* 0x000000060d117221 */ /* 0x020fe20000000100 */
[----:B------:R-:W-:-:S03]  /*1160*/  FADD R19, R11, -R8 ;  /* 0x800000080b137221 */ /* 0x000fc60000000000 */
[----:B------:R-:W-:Y:S01]  /*1170*/  FMUL R17, R0, R17 ;  /* 0x0000001100117220 */ /* 0x000fe20000400000 */
[----:B------:R-:W-:Y:S01]  /*1180*/  FADD R20, R4, -R13 ;  /* 0x8000000d04147221 */ /* 0x000fe20000000000 */
[----:B------:R-:W-:Y:S01]  /*1190*/  FADD R7, -R14, R8 ;  /* 0x000000080e077221 */ /* 0x000fe20000000100 */
[----:B------:R-:W-:Y:S01]  /*11a0*/  FFMA R0, R2, R19, -R21 ;  /* 0x0000001302007223 */ /* 0x000fe20000000815 */
[----:B------:R-:W-:Y:S01]  /*11b0*/  FADD R2, R5, -R11 ;  /* 0x8000000b05027221 */ /* 0x000fe20000000000 */
[----:B------:R-:W-:Y:S01]  /*11c0*/  FADD R13, -R3, R13 ;  /* 0x0000000d030d7221 */ /* 0x000fe20000000100 */
[----:B------:R-:W-:Y:S01]  /*11d0*/  FFMA R20, R20, R7, -R17 ;  /* 0x0000000714147223 */ /* 0x000fe20000000811 */
[----:B------:R-:W-:Y:S01]  /*11e0*/  FADD R5, R4, -R3 ;  /* 0x8000000304057221 */ /* 0x000fe20000000000 */
[----:B------:R-:W-:Y:S01]  /*11f0*/  FADD R14, -R11, R14 ;  /* 0x0000000e0b0e7221 */ /* 0x000fe20000000100 */
[----:B------:R-:W-:Y:S01]  /*1200*/  FMUL R7, R13, R2 ;  /* 0x000000020d077220 */ /* 0x000fe20000400000 */
[----:B------:R-:W-:-:S03]  /*1210*/  FSETP.GE.AND P1, PT, R0, RZ, PT ;  /* 0x000000ff0000720b */ /* 0x000fc60003f26000 */
[----:B------:R-:W-:Y:S01]  /*1220*/  FFMA R2, R14, R5, -R7 ;  /* 0x000000050e027223 */ /* 0x000fe20000000807 */
[----:B------:R-:W-:-:S04]  /*1230*/  FSETP.LTU.OR P1, PT, R20, RZ, !P1 ;  /* 0x000000ff1400720b */ /* 0x000fc80004f29400 */
[----:B------:R-:W-:Y:S01]  /*1240*/  FSETP.LTU.OR P1, PT, R2, RZ, P1 ;  /* 0x000000ff0200720b */ /* 0x000fe20000f29400 */
[----:B------:R-:W-:Y:S01]  /*1250*/  FADD R8, -R11, R8 ;  /* 0x000000080b087221 */ /* 0x000fe20000000100 */
[----:B------:R-:W-:-:S03]  /*1260*/  FADD R25, -R3, R6 ;  /* 0x0000000603197221 */ /* 0x000fc60000000100 */
[----:B------:R-:W-:-:S04]  /*1270*/  FMUL R8, R8, R13 ;  /* 0x0000000d08087220 */ /* 0x000fc80000400000 */
[----:B------:R-:W-:-:S04]  /*1280*/  FFMA R25, R25, R14, -R8 ;  /* 0x0000000e19197223 */ /* 0x000fc80000000808 */
[----:B------:R-:W-:Y:S05]  /*1290*/  @P1 EXIT ;  /* 0x000000000000194d */ /* 0x000fea0003800000 */
        /* <DEDUP_REMOVED lines=11> */
[----:B------:R-:W-:-:S07]  /*1350*/  IMAD.MOV.U32 R4, RZ, RZ, R7 ;  /* 0x000000ffff047224 */ /* 0x000fce00078e0007 */
.L_x_19:
[----:B------:R-:W-:Y:S05]  /*1360*/  BSYNC.RECONVERGENT B2 ;  /* 0x0000000000027941 */ /* 0x000fea0003800200 */
.L_x_18:
        /* <DEDUP_REMOVED lines=13> */
.L_x_21:
[----:B------:R-:W-:Y:S05]  /*1440*/  BSYNC.RECONVERGENT B2 ;  /* 0x0000000000027941 */ /* 0x000fea0003800200 */
.L_x_20:
        /* <DEDUP_REMOVED lines=12> */
.L_x_23:
[----:B------:R-:W-:Y:S05]  /*1510*/  BSYNC.RECONVERGENT B2 ;  /* 0x0000000000027941 */ /* 0x000fea0003800200 */
.L_x_22:
[----:B------:R-:W-:Y:S05]  /*1520*/  @!P0 EXIT ;  /* 0x000000000000894d */ /* 0x000fea0003800000 */
[----:B------:R-:W-:Y:S01]  /*1530*/  FMUL R3, R3, 255 ;  /* 0x437f000003037820 */ /* 0x000fe20000400000 */
[----:B------:R-:W-:Y:S01]  /*1540*/  FMUL R7, R7, 255 ;  /* 0x437f000007077820 */ /* 0x000fe20000400000 */
[----:B------:R-:W-:-:S04]  /*1550*/  FMUL R4, R4, 255 ;  /* 0x437f000004047820 */ /* 0x000fc80000400000 */
[----:B------:R-:W0:Y:S08]  /*1560*/  F2I.U32.TRUNC.NTZ R5, R4 ;  /* 0x0000000400057305 */ /* 0x000e30000020f000 */
[----:B------:R-:W1:Y:S01]  /*1570*/  F2I.U32.TRUNC.NTZ R3, R3 ;  /* 0x0000000300037305 */ /* 0x000e62000020f000 */
[----:B0-----:R-:W-:Y:S07]  /*1580*/  STG.E.U8 desc[UR20][R30.64], R5 ;  /* 0x000000051e007986 */ /* 0x001fee000c101114 */
[----:B------:R-:W0:Y:S01]  /*1590*/  F2I.U32.TRUNC.NTZ R7, R7 ;  /* 0x0000000700077305 */ /* 0x000e22000020f000 */
[----:B-1----:R-:W-:Y:S04]  /*15a0*/  STG.E.U8 desc[UR20][R30.64+0x1], R3 ;  /* 0x000001031e007986 */ /* 0x002fe8000c101114 */
[----:B0-----:R-:W-:Y:S01]  /*15b0*/  STG.E.U8 desc[UR20][R30.64+0x2], R7 ;  /* 0x000002071e007986 */ /* 0x001fe2000c101114 */
[----:B------:R-:W-:Y:S05]  /*15c0*/  EXIT ;  /* 0x000000000000794d */ /* 0x000fea0003800000 */
        .weak           $__internal_0_$__cuda_sm3x_div_rn_noftz_f32_slowpath
        .type           $__internal_0_$__cuda_sm3x_div_rn_noftz_f32_slowpath,@function
        .size           $__internal_0_$__cuda_sm3x_div_rn_noftz_f32_slowpath,(.L_x_36 - $__internal_0_$__cuda_sm3x_div_rn_noftz_f32_slowpath)
$__internal_0_$__cuda_sm3x_div_rn_noftz_f32_slowpath:
[----:B------:R-:W-:Y:S01]  /*15d0*/  SHF.R.U32.HI R18, RZ, 0x17, R25 ;  /* 0x00000017ff127819 */ /* 0x000fe20000011619 */
[----:B------:R-:W-:Y:S01]  /*15e0*/  BSSY.RECONVERGENT B0, `(.L_x_24) ;  /* 0x0000064000007945 */ /* 0x000fe20003800200 */
[----:B------:R-:W-:Y:S02]  /*15f0*/  SHF.R.U32.HI R19, RZ, 0x17, R20 ;  /* 0x00000017ff137819 */ /* 0x000fe40000011614 */
[----:B------:R-:W-:Y:S02]  /*1600*/  LOP3.LUT R18, R18, 0xff, RZ, 0xc0, !PT ;  /* 0x000000ff12127812 */ /* 0x000fe400078ec0ff */
[----:B------:R-:W-:Y:S02]  /*1610*/  LOP3.LUT R19, R19, 0xff, RZ, 0xc0, !PT ;  /* 0x000000ff13137812 */ /* 0x000fe400078ec0ff */
[----:B------:R-:W-:Y:S02]  /*1620*/  IADD3 R7, PT, PT, R18, -0x1, RZ ;  /* 0xffffffff12077810 */ /* 0x000fe40007ffe0ff */
[----:B------:R-:W-:-:S02]  /*1630*/  IADD3 R21, PT, PT, R19, -0x1, RZ ;  /* 0xffffffff13157810 */ /* 0x000fc40007ffe0ff */
[----:B------:R-:W-:-:S04]  /*1640*/  ISETP.GT.U32.AND P1, PT, R7, 0xfd, PT ;  /* 0x000000fd0700780c */ /* 0x000fc80003f24070 */
[----:B------:R-:W-:Y:S02]  /*1650*/  ISETP.GT.U32.OR P1, PT, R21, 0xfd, P1 ;  /* 0x000000fd1500780c */ /* 0x000fe40000f24470 */
[----:B------:R-:W-:-:S11]  /*1660*/  MOV R21, R25 ;  /* 0x0000001900157202 */ /* 0x000fd60000000f00 */
[----:B------:R-:W-:Y:S01]  /*1670*/  @!P1 MOV R23, RZ ;  /* 0x000000ff00179202 */ /* 0x000fe20000000f00 */
[----:B------:R-:W-:Y:S06]  /*1680*/  @!P1 BRA `(.L_x_25) ;  /* 0x0000000000609947 */ /* 0x000fec0003800000 */
[----:B------:R-:W-:Y:S02]  /*1690*/  FSETP.GTU.FTZ.AND P1, PT, |R20|, +INF , PT ;  /* 0x7f8000001400780b */ /* 0x000fe40003f3c200 */
[----:B------:R-:W-:-:S04]  /*16a0*/  FSETP.GTU.FTZ.AND P2, PT, |R25|, +INF , PT ;  /* 0x7f8000001900780b */ /* 0x000fc80003f5c200 */
[----:B------:R-:W-:-:S13]  /*16b0*/  PLOP3.LUT P1, PT, P1, P2, PT, 0xf8, 0x8f ;  /* 0x00000000008f781c */ /* 0x000fda0000f25f70 */
[----:B------:R-:W-:Y:S05]  /*16c0*/  @P1 BRA `(.L_x_26) ;  /* 0x0000000400501947 */ /* 0x000fea0003800000 */
[----:B------:R-:W-:-:S13]  /*16d0*/  LOP3.LUT P1, RZ, R21, 0x7fffffff, R20, 0xc8, !PT ;  /* 0x7fffffff15ff7812 */ /* 0x000fda000782c814 */
[----:B------:R-:W-:Y:S05]  /*16e0*/  @!P1 BRA `(.L_x_27) ;  /* 0x0000000400409947 */ /* 0x000fea0003800000 */
[C---:B------:R-:W-:Y:S02]  /*16f0*/  FSETP.NEU.FTZ.AND P1, PT, |R20|.reuse, +INF , PT ;  /* 0x7f8000001400780b */ /* 0x040fe40003f3d200 */
[----:B------:R-:W-:Y:S02]  /*1700*/  FSETP.NEU.FTZ.AND P3, PT, |R25|, +INF , PT ;  /* 0x7f8000001900780b */ /* 0x000fe40003f7d200 */
[----:B------:R-:W-:-:S11]  /*1710*/  FSETP.NEU.FTZ.AND P2, PT, |R20|, +INF , PT ;  /* 0x7f8000001400780b */ /* 0x000fd60003f5d200 */
[----:B------:R-:W-:Y:S05]  /*1720*/  @!P3 BRA !P1, `(.L_x_27) ;  /* 0x000000040030b947 */ /* 0x000fea0004800000 */
[----:B------:R-:W-:-:S04]  /*1730*/  LOP3.LUT P1, RZ, R20, 0x7fffffff, RZ, 0xc0, !PT ;  /* 0x7fffffff14ff7812 */ /* 0x000fc8000782c0ff */
[----:B------:R-:W-:-:S13]  /*1740*/  PLOP3.LUT P1, PT, P3, P1, PT, 0x2f, 0xf2 ;  /* 0x0000000000f2781c */ /* 0x000fda0001f22577 */
[----:B------:R-:W-:Y:S05]  /*1750*/  @P1 BRA `(.L_x_28) ;  /* 0x00000004001c1947 */ /* 0x000fea0003800000 */
[----:B------:R-:W-:-:S04]  /*1760*/  LOP3.LUT P1, RZ, R21, 0x7fffffff, RZ, 0xc0, !PT ;  /* 0x7fffffff15ff7812 */ /* 0x000fc8000782c0ff */
[----:B------:R-:W-:-:S13]  /*1770*/  PLOP3.LUT P1, PT, P2, P1, PT, 0x2f, 0xf2 ;  /* 0x0000000000f2781c */ /* 0x000fda0001722577 */
[----:B------:R-:W-:Y:S05]  /*1780*/  @P1 BRA `(.L_x_29) ;  /* 0x0000000400041947 */ /* 0x000fea0003800000 */
[----:B------:R-:W-:Y:S01]  /*1790*/  VIADD R22, R19, 0xffffffff ;  /* 0xffffffff13167836 */ /* 0x000fe20000000000 */
[----:B------:R-:W-:-:S04]  /*17a0*/  ISETP.GE.AND P2, PT, R7, RZ, PT ;  /* 0x000000ff0700720c */ /* 0x000fc80003f46270 */
[----:B------:R-:W-:-:S09]  /*17b0*/  ISETP.GE.AND P1, PT, R22, RZ, PT ;  /* 0x000000ff1600720c */ /* 0x000fd20003f26270 */
[----:B------:R-:W-:-:S04]  /*17c0*/  @!P2 FFMA R21, R25, 1.84467440737095516160e+19, RZ ;  /* 0x5f8000001915a823 */ /* 0x000fc800000000ff */
[----:B------:R-:W-:Y:S01]  /*17d0*/  @P1 MOV R23, RZ ;  /* 0x000000ff00171202 */ /* 0x000fe20000000f00 */
[----:B------:R-:W-:Y:S01]  /*17e0*/  @!P1 FFMA R20, R20, 1.84467440737095516160e+19, RZ ;  /* 0x5f80000014149823 */ /* 0x000fe200000000ff */
[----:B------:R-:W-:-:S04]  /*17f0*/  @!P1 MOV R23, 0xffffffc0 ;  /* 0xffffffc000179802 */ /* 0x000fc80000000f00 */
[----:B------:R-:W-:-:S07]  /*1800*/  @!P2 IADD3 R23, PT, PT, R23, 0x40, RZ ;  /* 0x000000401717a810 */ /* 0x000fce0007ffe0ff */
.L_x_25:
[----:B------:R-:W-:Y:S01]  /*1810*/  LEA R22, R18, 0xc0800000, 0x17 ;  /* 0xc080000012167811 */ /* 0x000fe200078eb8ff */
[----:B------:R-:W-:Y:S01]  /*1820*/  BSSY.RECONVERGENT B1, `(.L_x_30) ;  /* 0x0000036000017945 */ /* 0x000fe20003800200 */
[----:B------:R-:W-:Y:S02]  /*1830*/  IADD3 R7, PT, PT, R19, -0x7f, RZ ;  /* 0xffffff8113077810 */ /* 0x000fe40007ffe0ff */
[----:B------:R-:W-:Y:S02]  /*1840*/  IADD3 R21, PT, PT, -R22, R21, RZ ;  /* 0x0000001516157210 */ /* 0x000fe40007ffe1ff */
[C---:B------:R-:W-:Y:S01]  /*1850*/  IADD3 R18, PT, PT, R7.reuse, 0x7f, -R18 ;  /* 0x0000007f07127810 */ /* 0x040fe20007ffe812 */
[----:B------:R-:W-:Y:S01]  /*1860*/  IMAD R20, R7, -0x800000, R20 ;  /* 0xff80000007147824 */ /* 0x000fe200078e0214 */
[----:B------:R-:W0:Y:S01]  /*1870*/  MUFU.RCP R22, R21 ;  /* 0x0000001500167308 */ /* 0x000e220000001000 */
[----:B------:R-:W-:Y:S01]  /*1880*/  FADD.FTZ R19, -R21, -RZ ;  /* 0x800000ff15137221 */ /* 0x000fe20000010100 */
[----:B------:R-:W-:-:S03]  /*1890*/  IADD3 R23, PT, PT, R18, R23, RZ ;  /* 0x0000001712177210 */ /* 0x000fc60007ffe0ff */
[----:B0-----:R-:W-:-:S04]  /*18a0*/  FFMA R7, R22, R19, 1 ;  /* 0x3f80000016077423 */ /* 0x001fc80000000013 */
[----:B------:R-:W-:-:S04]  /*18b0*/  FFMA R7, R22, R7, R22 ;  /* 0x0000000716077223 */ /* 0x000fc80000000016 */
[----:B------:R-:W-:-:S04]  /*18c0*/  FFMA R22, R20, R7, RZ ;  /* 0x0000000714167223 */ /* 0x000fc800000000ff */
[----:B------:R-:W-:-:S04]  /*18d0*/  FFMA R18, R19, R22, R20 ;  /* 0x0000001613127223 */ /* 0x000fc80000000014 */
[----:B------:R-:W-:-:S04]  /*18e0*/  FFMA R18, R7, R18, R22 ;  /* 0x0000001207127223 */ /* 0x000fc80000000016 */
[----:B------:R-:W-:-:S04]  /*18f0*/  FFMA R19, R19, R18, R20 ;  /* 0x0000001213137223 */ /* 0x000fc80000000014 */
[----:B------:R-:W-:-:S05]  /*1900*/  FFMA R20, R7, R19, R18 ;  /* 0x0000001307147223 */ /* 0x000fca0000000012 */
[----:B------:R-:W-:-:S04]  /*1910*/  SHF.R.U32.HI R22, RZ, 0x17, R20 ;  /* 0x00000017ff167819 */ /* 0x000fc80000011614 */
[----:B------:R-:W-:-:S04]  /*1920*/  LOP3.LUT R22, R22, 0xff, RZ, 0xc0, !PT ;  /* 0x000000ff16167812 */ /* 0x000fc800078ec0ff */
[----:B------:R-:W-:-:S05]  /*1930*/  IADD3 R21, PT, PT, R22, R23, RZ ;  /* 0x0000001716157210 */ /* 0x000fca0007ffe0ff */
[----:B------:R-:W-:-:S05]  /*1940*/  VIADD R22, R21, 0xffffffff ;  /* 0xffffffff15167836 */ /* 0x000fca0000000000 */
[----:B------:R-:W-:-:S13]  /*1950*/  ISETP.GE.U32.AND P1, PT, R22, 0xfe, PT ;  /* 0x000000fe1600780c */ /* 0x000fda0003f26070 */
[----:B------:R-:W-:Y:S05]  /*1960*/  @!P1 BRA `(.L_x_31) ;  /* 0x0000000000809947 */ /* 0x000fea0003800000 */
[----:B------:R-:W-:-:S13]  /*1970*/  ISETP.GT.AND P1, PT, R21, 0xfe, PT ;  /* 0x000000fe1500780c */ /* 0x000fda0003f24270 */
[----:B------:R-:W-:Y:S05]  /*1980*/  @P1 BRA `(.L_x_32) ;  /* 0x00000000006c1947 */ /* 0x000fea0003800000 */
[----:B------:R-:W-:-:S13]  /*1990*/  ISETP.GE.AND P1, PT, R21, 0x1, PT ;  /* 0x000000011500780c */ /* 0x000fda0003f26270 */
[----:B------:R-:W-:Y:S05]  /*19a0*/  @P1 BRA `(.L_x_33) ;  /* 0x0000000000741947 */ /* 0x000fea0003800000 */
[----:B------:R-:W-:Y:S02]  /*19b0*/  ISETP.GE.AND P1, PT, R21, -0x18, PT ;  /* 0xffffffe81500780c */ /* 0x000fe40003f26270 */
[----:B------:R-:W-:-:S11]  /*19c0*/  LOP3.LUT R20, R20, 0x80000000, RZ, 0xc0, !PT ;  /* 0x8000000014147812 */ /* 0x000fd600078ec0ff */
[----:B------:R-:W-:Y:S05]  /*19d0*/  @!P1 BRA `(.L_x_33) ;  /* 0x0000000000689947 */ /* 0x000fea0003800000 */
[CCC-:B------:R-:W-:Y:S01]  /*19e0*/  FFMA.RP R22, R7.reuse, R19.reuse, R18.reuse ;  /* 0x0000001307167223 */ /* 0x1c0fe20000008012 */
[CCC-:B------:R-:W-:Y:S01]  /*19f0*/  FFMA.RM R23, R7.reuse, R19.reuse, R18.reuse ;  /* 0x0000001307177223 */ /* 0x1c0fe20000004012 */
[----:B------:R-:W-:Y:S01]  /*1a00*/  FFMA.RZ R7, R7, R19, R18 ;  /* 0x0000001307077223 */ /* 0x000fe2000000c012 */
[C---:B------:R-:W-:Y:S02]  /*1a10*/  IADD3 R18, PT, PT, R21.reuse, 0x20, RZ ;  /* 0x0000002015127810 */ /* 0x040fe40007ffe0ff */
[----:B------:R-:W-:Y:S02]  /*1a20*/  ISETP.NE.AND P3, PT, R21, RZ, PT ;  /* 0x000000ff1500720c */ /* 0x000fe40003f65270 */
[----:B------:R-:W-:Y:S02]  /*1a30*/  LOP3.LUT R7, R7, 0x7fffff, RZ, 0xc0, !PT ;  /* 0x007fffff07077812 */ /* 0x000fe400078ec0ff */
[----:B------:R-:W-:Y:S02]  /*1a40*/  ISETP.NE.AND P2, PT, R21, RZ, PT ;  /* 0x000000ff1500720c */ /* 0x000fe40003f45270 */
[----:B------:R-:W-:-:S02]  /*1a50*/  LOP3.LUT R7, R7, 0x800000, RZ, 0xfc, !PT ;  /* 0x0080000007077812 */ /* 0x000fc400078efcff */
[----:B------:R-:W-:Y:S02]  /*1a60*/  IADD3 R21, PT, PT, -R21, RZ, RZ ;  /* 0x000000ff15157210 */ /* 0x000fe40007ffe1ff */
[----:B------:R-:W-:Y:S02]  /*1a70*/  SHF.L.U32 R18, R7, R18, RZ ;  /* 0x0000001207127219 */ /* 0x000fe400000006ff */
[----:B------:R-:W-:Y:S02]  /*1a80*/  FSETP.NEU.FTZ.AND P1, PT, R22, R23, PT ;  /* 0x000000171600720b */ /* 0x000fe40003f3d000 */
[----:B------:R-:W-:Y:S02]  /*1a90*/  SEL R22, R21, RZ, P3 ;  /* 0x000000ff15167207 */ /* 0x000fe40001800000 */
[----:B------:R-:W-:Y:S02]  /*1aa0*/  ISETP.NE.AND P2, PT, R18, RZ, P2 ;  /* 0x000000ff1200720c */ /* 0x000fe40001745270 */
[----:B------:R-:W-:-:S02]  /*1ab0*/  SHF.R.U32.HI R22, RZ, R22, R7 ;  /* 0x00000016ff167219 */ /* 0x000fc40000011607 */
[----:B------:R-:W-:Y:S02]  /*1ac0*/  PLOP3.LUT P1, PT, P1, P2, PT, 0xf8, 0x8f ;  /* 0x00000000008f781c */ /* 0x000fe40000f25f70 */
[----:B------:R-:W-:Y:S02]  /*1ad0*/  SHF.R.U32.HI R18, RZ, 0x1, R22 ;  /* 0x00000001ff127819 */ /* 0x000fe40000011616 */
[----:B------:R-:W-:-:S04]  /*1ae0*/  SEL R7, RZ, 0x1, !P1 ;  /* 0x00000001ff077807 */ /* 0x000fc80004800000 */
[----:B------:R-:W-:-:S04]  /*1af0*/  LOP3.LUT R7, R7, 0x1, R18, 0xf8, !PT ;  /* 0x0000000107077812 */ /* 0x000fc800078ef812 */
[----:B------:R-:W-:-:S04]  /*1b00*/  LOP3.LUT R7, R7, R22, RZ, 0xc0, !PT ;  /* 0x0000001607077212 */ /* 0x000fc800078ec0ff */
[----:B------:R-:W-:-:S04]  /*1b10*/  IADD3 R7, PT, PT, R18, R7, RZ ;  /* 0x0000000712077210 */ /* 0x000fc80007ffe0ff */
[----:B------:R-:W-:Y:S01]  /*1b20*/  LOP3.LUT R20, R7, R20, RZ, 0xfc, !PT ;  /* 0x0000001407147212 */ /* 0x000fe200078efcff */
[----:B------:R-:W-:Y:S06]  /*1b30*/  BRA `(.L_x_33) ;  /* 0x0000000000107947 */ /* 0x000fec0003800000 */
.L_x_32:
[----:B------:R-:W-:-:S04]  /*1b40*/  LOP3.LUT R20, R20, 0x80000000, RZ, 0xc0, !PT ;  /* 0x8000000014147812 */ /* 0x000fc800078ec0ff */
[----:B------:R-:W-:Y:S01]  /*1b50*/  LOP3.LUT R20, R20, 0x7f800000, RZ, 0xfc, !PT ;  /* 0x7f80000014147812 */ /* 0x000fe200078efcff */
[----:B------:R-:W-:Y:S06]  /*1b60*/  BRA `(.L_x_33) ;  /* 0x0000000000047947 */ /* 0x000fec0003800000 */
.L_x_31:
[----:B------:R-:W-:-:S07]  /*1b70*/  LEA R20, R23, R20, 0x17 ;  /* 0x0000001417147211 */ /* 0x000fce00078eb8ff */
.L_x_33:
[----:B------:R-:W-:Y:S05]  /*1b80*/  BSYNC.RECONVERGENT B1 ;  /* 0x0000000000017941 */ /* 0x000fea0003800200 */
.L_x_30:
[----:B------:R-:W-:Y:S05]  /*1b90*/  BRA `(.L_x_34) ;  /* 0x0000000000207947 */ /* 0x000fea0003800000 */
.L_x_29:
[----:B------:R-:W-:-:S04]  /*1ba0*/  LOP3.LUT R20, R21, 0x80000000, R20, 0x48, !PT ;  /* 0x8000000015147812 */ /* 0x000fc800078e4814 */
[----:B------:R-:W-:Y:S01]  /*1bb0*/  LOP3.LUT R20, R20, 0x7f800000, RZ, 0xfc, !PT ;  /* 0x7f80000014147812 */ /* 0x000fe200078efcff */
[----:B------:R-:W-:Y:S06]  /*1bc0*/  BRA `(.L_x_34) ;  /* 0x0000000000147947 */ /* 0x000fec0003800000 */
.L_x_28:
[----:B------:R-:W-:Y:S01]  /*1bd0*/  LOP3.LUT R20, R21, 0x80000000, R20, 0x48, !PT ;  /* 0x8000000015147812 */ /* 0x000fe200078e4814 */
[----:B------:R-:W-:Y:S06]  /*1be0*/  BRA `(.L_x_34) ;  /* 0x00000000000c7947 */ /* 0x000fec0003800000 */
.L_x_27:
[----:B------:R-:W0:Y:S01]  /*1bf0*/  MUFU.RSQ R20, -QNAN ;  /* 0xffc0000000147908 */ /* 0x000e220000001400 */
[----:B------:R-:W-:Y:S05]  /*1c00*/  BRA `(.L_x_34) ;  /* 0x0000000000047947 */ /* 0x000fea0003800000 */
.L_x_26:
[----:B------:R-:W-:-:S07]  /*1c10*/  FADD.FTZ R20, R20, R25 ;  /* 0x0000001914147221 */ /* 0x000fce0000010000 */
.L_x_34:
[----:B------:R-:W-:Y:S05]  /*1c20*/  BSYNC.RECONVERGENT B0 ;  /* 0x0000000000007941 */ /* 0x000fea0003800200 */
.L_x_24:
[----:B------:R-:W-:Y:S01]  /*1c30*/  HFMA2 R19, -RZ, RZ, 0, 0 ;  /* 0x00000000ff137431 */ /* 0x000fe200000001ff */
[----:B------:R-:W-:Y:S02]  /*1c40*/  MOV R18, R6 ;  /* 0x0000000600127202 */ /* 0x000fe40000000f00 */
[----:B0-----:R-:W-:Y:S02]  /*1c50*/  MOV R7, R20 ;  /* 0x0000001400077202 */ /* 0x001fe40000000f00 */
[----:B------:R-:W-:Y:S05]  /*1c60*/  RET.REL.NODEC R18 `(_Z18rasterize_trianglePhPKfS1_S1_S1_S1_S1_iii) ;  /* 0xffffffe012e47950 */ /* 0x000fea0003c3ffff */
.L_x_35:
[----:B------:R-:W-:-:S00]  /*1c70*/  BRA `(.L_x_35) ;  /* 0xfffffffc00fc7947 */ /* 0x000fc0000383ffff */
[----:B------:R-:W-:-:S00]  /*1c80*/  NOP ;  /* 0x0000000000007918 */ /* 0x000fc00000000000 */
[----:B------:R-:W-:-:S00]  /*1c90*/  NOP ;  /* 0x0000000000007918 */ /* 0x000fc00000000000 */
[----:B------:R-:W-:-:S00]  /*1ca0*/  NOP ;  /* 0x0000000000007918 */ /* 0x000fc00000000000 */
[----:B------:R-:W-:-:S00]  /*1cb0*/  NOP ;  /* 0x0000000000007918 */ /* 0x000fc00000000000 */
[----:B------:R-:W-:-:S00]  /*1cc0*/  NOP ;  /* 0x0000000000007918 */ /* 0x000fc00000000000 */
[----:B------:R-:W-:-:S00]  /*1cd0*/  NOP ;  /* 0x0000000000007918 */ /* 0x000fc00000000000 */
[----:B------:R-:W-:-:S00]  /*1ce0*/  NOP ;  /* 0x0000000000007918 */ /* 0x000fc00000000000 */
[----:B------:R-:W-:-:S00]  /*1cf0*/  NOP ;  /* 0x0000000000007918 */ /* 0x000fc00000000000 */
.L_x_36:


//--------------------- .nv.shared.reserved.0     --------------------------
	.section	.nv.shared.reserved.0,"aw",@nobits
	.weak		__nv_reservedSMEM_offset_0_alias
	.size		__nv_reservedSMEM_offset_0_alias, 0, 64
	.other		__nv_reservedSMEM_offset_0_alias,@"STO_CUDA_RESERVED_SHARED STV_DEFAULT"
__nv_reservedSMEM_offset_0_alias:
	.zero		0
	.zero		64


//--------------------- .nv.constant0._Z18rasterize_trianglePhPKfS1_S1_S1_S1_S1_iii --------------------------
	.section	.nv.constant0._Z18rasterize_trianglePhPKfS1_S1_S1_S1_S1_iii,"a",@progbits
	.sectionflags	@""
	.align	4
.nv.constant0._Z18rasterize_trianglePhPKfS1_S1_S1_S1_S1_iii:
	.zero		964


//--------------------- SYMBOLS --------------------------

	.type		.nv.reservedSmem.offset0,@object
	.size		.nv.reservedSmem.offset0,0x4
